	.headerflags	@"EF_CUDA_TEXMODE_UNIFIED EF_CUDA_64BIT_ADDRESS EF_CUDA_ACCELERATORS EF_CUDA_SM90 EF_CUDA_VIRTUAL_SM(EF_CUDA_SM90)"
	.elftype	@"ET_EXEC"


//--------------------- .nv.info                  --------------------------
	.section	.nv.info,"",@"SHT_CUDA_INFO"
	.align	4


	//----- nvinfo : EIATTR_REGCOUNT
	.align		4
        /*0000*/ 	.byte	0x04, 0x2f
        /*0002*/ 	.short	(.L_1 - .L_0)
	.align		4
.L_0:
        /*0004*/ 	.word	index@(triton_poi_fused_convolution_relu_11)
        /*0008*/ 	.word	0x0000000c


	//----- nvinfo : EIATTR_MIN_STACK_SIZE
	.align		4
.L_1:
        /*000c*/ 	.byte	0x04, 0x12
        /*000e*/ 	.short	(.L_3 - .L_2)
	.align		4
.L_2:
        /*0010*/ 	.word	index@(triton_poi_fused_convolution_relu_11)
        /*0014*/ 	.word	0x00000000


	//----- nvinfo : EIATTR_FRAME_SIZE
	.align		4
.L_3:
        /*0018*/ 	.byte	0x04, 0x11
        /*001a*/ 	.short	(.L_5 - .L_4)
	.align		4
.L_4:
        /*001c*/ 	.word	index@(triton_poi_fused_convolution_relu_11)
        /*0020*/ 	.word	0x00000000


	//----- nvinfo : EIATTR_MIN_STACK_SIZE
	.align		4
.L_5:
        /*0024*/ 	.byte	0x04, 0x12
        /*0026*/ 	.short	(.L_7 - .L_6)
	.align		4
.L_6:
        /*0028*/ 	.word	index@(triton_poi_fused_convolution_relu_11)
        /*002c*/ 	.word	0x00000000
.L_7:


//--------------------- .nv.info.triton_poi_fused_convolution_relu_11 --------------------------
	.section	.nv.info.triton_poi_fused_convolution_relu_11,"",@"SHT_CUDA_INFO"
	.sectionflags	@""
	.align	4


	//----- nvinfo : EIATTR_CUDA_API_VERSION
	.align		4
        /*0000*/ 	.byte	0x04, 0x37
        /*0002*/ 	.short	(.L_9 - .L_8)
.L_8:
        /*0004*/ 	.word	0x0000007c


	//----- nvinfo : EIATTR_KPARAM_INFO
	.align		4
.L_9:
        /*0008*/ 	.byte	0x04, 0x17
        /*000a*/ 	.short	(.L_11 - .L_10)
.L_10:
        /*000c*/ 	.word	0x00000000
        /*0010*/ 	.short	0x0002
        /*0012*/ 	.short	0x0010
        /*0014*/ 	.byte	0x00, 0xf0, 0x11, 0x00


	//----- nvinfo : EIATTR_KPARAM_INFO
	.align		4
.L_11:
        /*0018*/ 	.byte	0x04, 0x17
        /*001a*/ 	.short	(.L_13 - .L_12)
.L_12:
        /*001c*/ 	.word	0x00000000
        /*0020*/ 	.short	0x0001
        /*0022*/ 	.short	0x0008
        /*0024*/ 	.byte	0x00, 0xf4, 0x21, 0x00


	//----- nvinfo : EIATTR_KPARAM_INFO
	.align		4
.L_13:
        /*0028*/ 	.byte	0x04, 0x17
        /*002a*/ 	.short	(.L_15 - .L_14)
.L_14:
        /*002c*/ 	.word	0x00000000
        /*0030*/ 	.short	0x0000
        /*0032*/ 	.short	0x0000
        /*0034*/ 	.byte	0x00, 0xf4, 0x21, 0x00


	//----- nvinfo : EIATTR_SPARSE_MMA_MASK
	.align		4
.L_15:
        /*0038*/ 	.byte	0x03, 0x50
        /*003a*/ 	.short	0x0000


	//----- nvinfo : EIATTR_MAXREG_COUNT
	.align		4
        /*003c*/ 	.byte	0x03, 0x1b
        /*003e*/ 	.short	0x00ff


	//----- nvinfo : EIATTR_EXIT_INSTR_OFFSETS
	.align		4
        /*0040*/ 	.byte	0x04, 0x1c
        /*0042*/ 	.short	(.L_17 - .L_16)


	//   ....[0]....
.L_16:
        /*0044*/ 	.word	0x000001b0


	//   ....[1]....
        /*0048*/ 	.word	0x000001d0


	//----- nvinfo : EIATTR_REQNTID
	.align		4
.L_17:
        /*004c*/ 	.byte	0x04, 0x10
        /*004e*/ 	.short	(.L_19 - .L_18)
.L_18:
        /*0050*/ 	.word	0x00000080
        /*0054*/ 	.word	0x00000001
        /*0058*/ 	.word	0x00000001


	//----- nvinfo : EIATTR_CBANK_PARAM_SIZE
	.align		4
.L_19:
        /*005c*/ 	.byte	0x03, 0x19
        /*005e*/ 	.short	0x0014


	//----- nvinfo : EIATTR_PARAM_CBANK
	.align		4
        /*0060*/ 	.byte	0x04, 0x0a
        /*0062*/ 	.short	(.L_21 - .L_20)
	.align		4
.L_20:
        /*0064*/ 	.word	index@(.nv.constant0.triton_poi_fused_convolution_relu_11)
        /*0068*/ 	.short	0x0210
        /*006a*/ 	.short	0x0014


	//----- nvinfo : EIATTR_SW_WAR
	.align		4
.L_21:
        /*006c*/ 	.byte	0x04, 0x36
        /*006e*/ 	.short	(.L_23 - .L_22)
.L_22:
        /*0070*/ 	.word	0x00000008
.L_23:


//--------------------- .nv.callgraph             --------------------------
	.section	.nv.callgraph,"",@"SHT_CUDA_CALLGRAPH"
	.align	4
	.sectionentsize	8
	.align		4
        /*0000*/ 	.word	0x00000000
	.align		4
        /*0004*/ 	.word	0xffffffff
	.align		4
        /*0008*/ 	.word	0x00000000
	.align		4
        /*000c*/ 	.word	0xfffffffe
	.align		4
        /*0010*/ 	.word	0x00000000
	.align		4
        /*0014*/ 	.word	0xfffffffd
	.align		4
        /*0018*/ 	.word	0x00000000
	.align		4
        /*001c*/ 	.word	0xfffffffc


//--------------------- .text.triton_poi_fused_convolution_relu_11 --------------------------
	.section	.text.triton_poi_fused_convolution_relu_11,"ax",@progbits
	.align	128
        .global         triton_poi_fused_convolution_relu_11
        .type           triton_poi_fused_convolution_relu_11,@function
        .size           triton_poi_fused_convolution_relu_11,(.L_x_1 - triton_poi_fused_convolution_relu_11)
        .other          triton_poi_fused_convolution_relu_11,@"STO_CUDA_ENTRY STV_DEFAULT"
triton_poi_fused_convolution_relu_11:
.text.triton_poi_fused_convolution_relu_11:
[----:B------:R-:W0:Y:S02]  /*0000*/  LDC R1, c[0x0][0x28] ;  /* 0x00000a00ff017b82 */ /* 0x000e240000000800 */
[----:B------:R-:W1:Y:S01]  /*0010*/  S2R R0, SR_TID.X ;  /* 0x0000000000007919 */ /* 0x000e620000002100 */
[----:B------:R-:W2:Y:S01]  /*0020*/  LDC.64 R2, c[0x0][0x210] ;  /* 0x00008400ff027b82 */ /* 0x000ea20000000a00 */
[----:B------:R-:W-:Y:S01]  /*0030*/  ULDC.64 UR4, c[0x0][0x208] ;  /* 0x0000820000047ab9 */ /* 0x000fe20000000a00 */
[----:B------:R-:W3:Y:S06]  /*0040*/  S2R R7, SR_CTAID.X ;  /* 0x0000000000077919 */ /* 0x000eec0000002500 */
[----:B------:R-:W4:Y:S01]  /*0050*/  LDC.64 R4, c[0x0][0x218] ;  /* 0x00008600ff047b82 */ /* 0x000f220000000a00 */
[----:B-1----:R-:W-:Y:S01]  /*0060*/  IMAD.SHL.U32 R0, R0, 0x2, RZ ;  /* 0x0000000200007824 */ /* 0x002fe200078e00ff */
[----:B---3--:R-:W-:-:S04]  /*0070*/  SHF.R.S32.HI R6, RZ, 0x17, R7 ;  /* 0x00000017ff067819 */ /* 0x008fc80000011407 */
[----:B------:R-:W-:-:S05]  /*0080*/  LOP3.LUT R0, R0, 0xfe, RZ, 0xc0, !PT ;  /* 0x000000fe00007812 */ /* 0x000fca00078ec0ff */
[----:B------:R-:W-:Y:S01]  /*0090*/  IMAD R7, R7, 0x100, R0 ;  /* 0x0000010007077824 */ /* 0x000fe200078e0200 */
[----:B------:R-:W-:-:S03]  /*00a0*/  SGXT R0, R6, 0x1 ;  /* 0x000000010600781a */ /* 0x000fc60000000200 */
[C---:B--2---:R-:W-:Y:S01]  /*00b0*/  IMAD.WIDE R2, R7.reuse, 0x4, R2 ;  /* 0x0000000407027825 */ /* 0x044fe200078e0202 */
[----:B------:R-:W-:Y:S02]  /*00c0*/  LEA.HI R0, R0, R7, RZ, 0x8 ;  /* 0x0000000700007211 */ /* 0x000fe400078f40ff */
[----:B------:R-:W-:Y:S02]  /*00d0*/  ISETP.GE.AND P2, PT, R7, 0x400, PT ;  /* 0x000004000700780c */ /* 0x000fe40003f46270 */
[----:B------:R-:W-:-:S05]  /*00e0*/  LOP3.LUT R0, R0, 0xffffff00, RZ, 0xc0, !PT ;  /* 0xffffff0000007812 */ /* 0x000fca00078ec0ff */
[----:B------:R-:W-:Y:S01]  /*00f0*/  IMAD.IADD R9, R7, 0x1, -R0 ;  /* 0x0000000107097824 */ /* 0x000fe200078e0a00 */
[----:B------:R-:W-:-:S03]  /*0100*/  CS2R R6, SRZ ;  /* 0x0000000000067805 */ /* 0x000fc6000001ff00 */
[----:B----4-:R-:W-:Y:S01]  /*0110*/  IMAD.WIDE R4, R9, 0x4, R4 ;  /* 0x0000000409047825 */ /* 0x010fe200078e0204 */
[----:B------:R-:W-:Y:S02]  /*0120*/  CS2R R8, SRZ ;  /* 0x0000000000087805 */ /* 0x000fe4000001ff00 */
[----:B------:R-:W2:Y:S04]  /*0130*/  @!P2 LDG.E.64 R6, desc[UR4][R2.64] ;  /* 0x000000040206a981 */ /* 0x000ea8000c1e1b00 */
[----:B------:R-:W2:Y:S02]  /*0140*/  @!P2 LDG.E.EL.64 R8, desc[UR4][R4.64] ;  /* 0x000000040408a981 */ /* 0x000ea4000c2e1b00 */
[----:B--2---:R-:W-:Y:S01]  /*0150*/  FSETP.GEU.AND P0, PT, R6, -R8, PT ;  /* 0x800000080600720b */ /* 0x004fe20003f0e000 */
[----:B------:R-:W-:Y:S01]  /*0160*/  FADD R6, R8, R6 ;  /* 0x0000000608067221 */ /* 0x000fe20000000000 */
[----:B------:R-:W-:Y:S01]  /*0170*/  FADD R0, R9, R7 ;  /* 0x0000000709007221 */ /* 0x000fe20000000000 */
[----:B------:R-:W-:-:S03]  /*0180*/  FSETP.GEU.AND P1, PT, R7, -R9, PT ;  /* 0x800000090700720b */ /* 0x000fc60003f2e000 */
[----:B------:R-:W-:Y:S02]  /*0190*/  FSEL R6, R6, RZ, P0 ;  /* 0x000000ff06067208 */ /* 0x000fe40000000000 */
[----:B------:R-:W-:Y:S01]  /*01a0*/  FSEL R7, R0, RZ, P1 ;  /* 0x000000ff00077208 */ /* 0x000fe20000800000 */
[----:B------:R-:W-:Y:S07]  /*01b0*/  @P2 EXIT ;  /* 0x000000000000294d */ /* 0x000fee0003800000 */
[----:B------:R-:W-:Y:S01]  /*01c0*/  STG.E.64 desc[UR4][R2.64], R6 ;  /* 0x0000000602007986 */ /* 0x000fe2000c101b04 */
[----:B------:R-:W-:Y:S05]  /*01d0*/  EXIT ;  /* 0x000000000000794d */ /* 0x000fea0003800000 */
.L_x_0:
[----:B------:R-:W-:-:S00]  /*01e0*/  BRA `(.L_x_0) ;  /* 0xfffffffc00fc7947 */ /* 0x000fc0000383ffff */
[----:B------:R-:W-:-:S00]  /*01f0*/  NOP ;  /* 0x0000000000007918 */ /* 0x000fc00000000000 */
        /* <DEDUP_REMOVED lines=8> */
.L_x_1:


//--------------------- .nv.constant0.triton_poi_fused_convolution_relu_11 --------------------------
	.section	.nv.constant0.triton_poi_fused_convolution_relu_11,"a",@progbits
	.sectionflags	@""
	.align	4
.nv.constant0.triton_poi_fused_convolution_relu_11:
	.zero		548
